	.headerflags	@"EF_CUDA_TEXMODE_UNIFIED EF_CUDA_64BIT_ADDRESS EF_CUDA_ACCELERATORS EF_CUDA_SM90 EF_CUDA_VIRTUAL_SM(EF_CUDA_SM90)"
	.elftype	@"ET_EXEC"


//--------------------- .nv.info                  --------------------------
	.section	.nv.info,"",@"SHT_CUDA_INFO"
	.align	4


	//----- nvinfo : EIATTR_REGCOUNT
	.align		4
        /*0000*/ 	.byte	0x04, 0x2f
        /*0002*/ 	.short	(.L_2 - .L_1)
	.align		4
.L_1:
        /*0004*/ 	.word	index@(triton_per_fused_div_linalg_vector_norm_mul_0)
        /*0008*/ 	.word	0x0000000f


	//----- nvinfo : EIATTR_MIN_STACK_SIZE
	.align		4
.L_2:
        /*000c*/ 	.byte	0x04, 0x12
        /*000e*/ 	.short	(.L_4 - .L_3)
	.align		4
.L_3:
        /*0010*/ 	.word	index@(triton_per_fused_div_linalg_vector_norm_mul_0)
        /*0014*/ 	.word	0x00000000


	//----- nvinfo : EIATTR_FRAME_SIZE
	.align		4
.L_4:
        /*0018*/ 	.byte	0x04, 0x11
        /*001a*/ 	.short	(.L_6 - .L_5)
	.align		4
.L_5:
        /*001c*/ 	.word	index@(triton_per_fused_div_linalg_vector_norm_mul_0)
        /*0020*/ 	.word	0x00000000


	//----- nvinfo : EIATTR_MIN_STACK_SIZE
	.align		4
.L_6:
        /*0024*/ 	.byte	0x04, 0x12
        /*0026*/ 	.short	(.L_8 - .L_7)
	.align		4
.L_7:
        /*0028*/ 	.word	index@(triton_per_fused_div_linalg_vector_norm_mul_0)
        /*002c*/ 	.word	0x00000000
.L_8:


//--------------------- .nv.info.triton_per_fused_div_linalg_vector_norm_mul_0 --------------------------
	.section	.nv.info.triton_per_fused_div_linalg_vector_norm_mul_0,"",@"SHT_CUDA_INFO"
	.sectionflags	@""
	.align	4


	//----- nvinfo : EIATTR_CUDA_API_VERSION
	.align		4
        /*0000*/ 	.byte	0x04, 0x37
        /*0002*/ 	.short	(.L_10 - .L_9)
.L_9:
        /*0004*/ 	.word	0x0000007c


	//----- nvinfo : EIATTR_KPARAM_INFO
	.align		4
.L_10:
        /*0008*/ 	.byte	0x04, 0x17
        /*000a*/ 	.short	(.L_12 - .L_11)
.L_11:
        /*000c*/ 	.word	0x00000000
        /*0010*/ 	.short	0x0002
        /*0012*/ 	.short	0x0010
        /*0014*/ 	.byte	0x00, 0xf0, 0x11, 0x00


	//----- nvinfo : EIATTR_KPARAM_INFO
	.align		4
.L_12:
        /*0018*/ 	.byte	0x04, 0x17
        /*001a*/ 	.short	(.L_14 - .L_13)
.L_13:
        /*001c*/ 	.word	0x00000000
        /*0020*/ 	.short	0x0001
        /*0022*/ 	.short	0x0008
        /*0024*/ 	.byte	0x00, 0xf4, 0x21, 0x00


	//----- nvinfo : EIATTR_KPARAM_INFO
	.align		4
.L_14:
        /*0028*/ 	.byte	0x04, 0x17
        /*002a*/ 	.short	(.L_16 - .L_15)
.L_15:
        /*002c*/ 	.word	0x00000000
        /*0030*/ 	.short	0x0000
        /*0032*/ 	.short	0x0000
        /*0034*/ 	.byte	0x00, 0xf4, 0x21, 0x00


	//----- nvinfo : EIATTR_SPARSE_MMA_MASK
	.align		4
.L_16:
        /*0038*/ 	.byte	0x03, 0x50
        /*003a*/ 	.short	0x0000


	//----- nvinfo : EIATTR_MAXREG_COUNT
	.align		4
        /*003c*/ 	.byte	0x03, 0x1b
        /*003e*/ 	.short	0x00ff


	//----- nvinfo : EIATTR_COOP_GROUP_MASK_REGIDS
	.align		4
        /*0040*/ 	.byte	0x04, 0x29
        /*0042*/ 	.short	(.L_18 - .L_17)


	//   ....[0]....
.L_17:
        /*0044*/ 	.word	0xffffffff


	//   ....[1]....
        /*0048*/ 	.word	0xffffffff


	//   ....[2]....
        /*004c*/ 	.word	0xffffffff


	//   ....[3]....
        /*0050*/ 	.word	0xffffffff


	//   ....[4]....
        /*0054*/ 	.word	0xffffffff


	//   ....[5]....
        /*0058*/ 	.word	0xffffffff


	//----- nvinfo : EIATTR_COOP_GROUP_INSTR_OFFSETS
	.align		4
.L_18:
        /*005c*/ 	.byte	0x04, 0x28
        /*005e*/ 	.short	(.L_20 - .L_19)


	//   ....[0]....
.L_19:
        /*0060*/ 	.word	0x00000160


	//   ....[1]....
        /*0064*/ 	.word	0x00000180


	//   ....[2]....
        /*0068*/ 	.word	0x000001b0


	//   ....[3]....
        /*006c*/ 	.word	0x000001e0


	//   ....[4]....
        /*0070*/ 	.word	0x00000210


	//   ....[5]....
        /*0074*/ 	.word	0x00000280


	//----- nvinfo : EIATTR_EXIT_INSTR_OFFSETS
	.align		4
.L_20:
        /*0078*/ 	.byte	0x04, 0x1c
        /*007a*/ 	.short	(.L_22 - .L_21)


	//   ....[0]....
.L_21:
        /*007c*/ 	.word	0x00000880


	//   ....[1]....
        /*0080*/ 	.word	0x000008e0


	//----- nvinfo : EIATTR_REQNTID
	.align		4
.L_22:
        /*0084*/ 	.byte	0x04, 0x10
        /*0086*/ 	.short	(.L_24 - .L_23)
.L_23:
        /*0088*/ 	.word	0x00000040
        /*008c*/ 	.word	0x00000001
        /*0090*/ 	.word	0x00000001


	//----- nvinfo : EIATTR_CBANK_PARAM_SIZE
	.align		4
.L_24:
        /*0094*/ 	.byte	0x03, 0x19
        /*0096*/ 	.short	0x0014


	//----- nvinfo : EIATTR_PARAM_CBANK
	.align		4
        /*0098*/ 	.byte	0x04, 0x0a
        /*009a*/ 	.short	(.L_26 - .L_25)
	.align		4
.L_25:
        /*009c*/ 	.word	index@(.nv.constant0.triton_per_fused_div_linalg_vector_norm_mul_0)
        /*00a0*/ 	.short	0x0210
        /*00a2*/ 	.short	0x0014


	//----- nvinfo : EIATTR_SW_WAR
	.align		4
.L_26:
        /*00a4*/ 	.byte	0x04, 0x36
        /*00a6*/ 	.short	(.L_28 - .L_27)
.L_27:
        /*00a8*/ 	.word	0x00000008
.L_28:


//--------------------- .nv.callgraph             --------------------------
	.section	.nv.callgraph,"",@"SHT_CUDA_CALLGRAPH"
	.align	4
	.sectionentsize	8
	.align		4
        /*0000*/ 	.word	0x00000000
	.align		4
        /*0004*/ 	.word	0xffffffff
	.align		4
        /*0008*/ 	.word	0x00000000
	.align		4
        /*000c*/ 	.word	0xfffffffe
	.align		4
        /*0010*/ 	.word	0x00000000
	.align		4
        /*0014*/ 	.word	0xfffffffd
	.align		4
        /*0018*/ 	.word	0x00000000
	.align		4
        /*001c*/ 	.word	0xfffffffc


//--------------------- .nv.constant4             --------------------------
	.section	.nv.constant4,"a",@progbits
	.align	8
	.align		8
.nv.constant4:
        /*0000*/ 	.dword	_$_str


//--------------------- .text.triton_per_fused_div_linalg_vector_norm_mul_0 --------------------------
	.section	.text.triton_per_fused_div_linalg_vector_norm_mul_0,"ax",@progbits
	.sectionflags	@"SHF_BARRIERS=1"
	.align	128
        .global         triton_per_fused_div_linalg_vector_norm_mul_0
        .type           triton_per_fused_div_linalg_vector_norm_mul_0,@function
        .size           triton_per_fused_div_linalg_vector_norm_mul_0,(.L_x_2 - triton_per_fused_div_linalg_vector_norm_mul_0)
        .other          triton_per_fused_div_linalg_vector_norm_mul_0,@"STO_CUDA_ENTRY STV_DEFAULT"
triton_per_fused_div_linalg_vector_norm_mul_0:
.text.triton_per_fused_div_linalg_vector_norm_mul_0:
[----:B------:R-:W0:Y:S02]  /*0000*/  LDC R1, c[0x0][0x28] ;  /* 0x00000a00ff017b82 */ /* 0x000e240000000800 */
[----:B------:R-:W1:Y:S01]  /*0010*/  S2R R10, SR_TID.X ;  /* 0x00000000000a7919 */ /* 0x000e620000002100 */
[----:B------:R-:W2:Y:S01]  /*0020*/  LDC.64 R4, c[0x0][0x218] ;  /* 0x00008600ff047b82 */ /* 0x000ea20000000a00 */
[----:B------:R-:W-:Y:S01]  /*0030*/  ULDC.64 UR6, c[0x0][0x208] ;  /* 0x0000820000067ab9 */ /* 0x000fe20000000a00 */
[----:B-1----:R-:W-:-:S04]  /*0040*/  SHF.L.U32 R0, R10, 0x2, RZ ;  /* 0x000000020a007819 */ /* 0x002fc800000006ff */
[----:B------:R-:W-:-:S05]  /*0050*/  LOP3.LUT R3, R0, 0xfc, RZ, 0xc0, !PT ;  /* 0x000000fc00037812 */ /* 0x000fca00078ec0ff */
[----:B--2---:R-:W-:-:S06]  /*0060*/  IMAD.WIDE.U32 R4, R3, 0x4, R4 ;  /* 0x0000000403047825 */ /* 0x004fcc00078e0004 */
[----:B------:R-:W2:Y:S01]  /*0070*/  LDG.E.128 R4, desc[UR6][R4.64] ;  /* 0x0000000604047981 */ /* 0x000ea2000c1e1d00 */
[----:B------:R-:W1:Y:S01]  /*0080*/  S2UR UR5, SR_CgaCtaId ;  /* 0x00000000000579c3 */ /* 0x000e620000008800 */
[C---:B------:R-:W-:Y:S01]  /*0090*/  LOP3.LUT P0, RZ, R10.reuse, 0x1f, RZ, 0xc0, !PT ;  /* 0x0000001f0aff7812 */ /* 0x040fe2000780c0ff */
[----:B------:R-:W-:Y:S01]  /*00a0*/  UMOV UR4, 0x400 ;  /* 0x0000040000047882 */ /* 0x000fe20000000000 */
[----:B------:R-:W-:Y:S01]  /*00b0*/  ISETP.GE.AND P1, PT, R10, 0x2, PT ;  /* 0x000000020a00780c */ /* 0x000fe20003f26270 */
[----:B-1----:R-:W-:Y:S01]  /*00c0*/  UPRMT UR4, UR5, 0x654, UR4 ;  /* 0x0000065405047896 */ /* 0x002fe20008000004 */
[C---:B--2---:R-:W-:Y:S01]  /*00d0*/  FMUL R8, R5.reuse, R5 ;  /* 0x0000000505087220 */ /* 0x044fe20000400000 */
[----:B------:R-:W-:Y:S01]  /*00e0*/  FMUL R3, R4, R4 ;  /* 0x0000000404037220 */ /* 0x000fe20000400000 */
[----:B------:R-:W-:Y:S02]  /*00f0*/  FMUL R11, R6, R6 ;  /* 0x00000006060b7220 */ /* 0x000fe40000400000 */
[----:B------:R-:W-:Y:S01]  /*0100*/  FMUL R9, |R5|, R8 ;  /* 0x0000000805097220 */ /* 0x000fe20000400200 */
[----:B------:R-:W-:-:S03]  /*0110*/  FMUL R8, R7, R7 ;  /* 0x0000000707087220 */ /* 0x000fc60000400000 */
[----:B------:R-:W-:-:S04]  /*0120*/  FFMA R3, |R4|, R3, R9 ;  /* 0x0000000304037223 */ /* 0x000fc80000000209 */
[----:B------:R-:W-:Y:S01]  /*0130*/  FFMA R6, |R6|, R11, R3 ;  /* 0x0000000b06067223 */ /* 0x000fe20000000203 */
[----:B------:R-:W-:-:S03]  /*0140*/  HFMA2.MMA R11, -RZ, RZ, 0.88671875, -10224 ;  /* 0x3b18f0feff0b7435 */ /* 0x000fc600000001ff */
[----:B------:R-:W-:-:S05]  /*0150*/  FFMA R6, |R7|, R8, R6 ;  /* 0x0000000807067223 */ /* 0x000fca0000000206 */
[----:B------:R-:W1:Y:S02]  /*0160*/  SHFL.BFLY PT, R3, R6, 0x10, 0x1f ;  /* 0x0e001f0006037f89 */ /* 0x000e6400000e0000 */
[----:B-1----:R-:W-:-:S05]  /*0170*/  FADD R3, R6, R3 ;  /* 0x0000000306037221 */ /* 0x002fca0000000000 */
[----:B------:R-:W1:Y:S02]  /*0180*/  SHFL.BFLY PT, R4, R3, 0x8, 0x1f ;  /* 0x0d001f0003047f89 */ /* 0x000e6400000e0000 */
[----:B-1----:R-:W-:Y:S01]  /*0190*/  FADD R4, R3, R4 ;  /* 0x0000000403047221 */ /* 0x002fe20000000000 */
[----:B------:R-:W-:-:S04]  /*01a0*/  SHF.R.U32.HI R3, RZ, 0x3, R10 ;  /* 0x00000003ff037819 */ /* 0x000fc8000001160a */
[----:B------:R-:W1:Y:S02]  /*01b0*/  SHFL.BFLY PT, R5, R4, 0x4, 0x1f ;  /* 0x0c801f0004057f89 */ /* 0x000e6400000e0000 */
[----:B-1----:R-:W-:Y:S01]  /*01c0*/  FADD R5, R4, R5 ;  /* 0x0000000504057221 */ /* 0x002fe20000000000 */
[----:B------:R-:W-:-:S04]  /*01d0*/  LOP3.LUT R4, R3, 0x4, RZ, 0xc0, !PT ;  /* 0x0000000403047812 */ /* 0x000fc800078ec0ff */
[----:B------:R-:W1:Y:S02]  /*01e0*/  SHFL.BFLY PT, R8, R5, 0x2, 0x1f ;  /* 0x0c401f0005087f89 */ /* 0x000e6400000e0000 */
[----:B-1----:R-:W-:Y:S01]  /*01f0*/  FADD R8, R5, R8 ;  /* 0x0000000805087221 */ /* 0x002fe20000000000 */
[----:B------:R-:W-:-:S04]  /*0200*/  LOP3.LUT R5, R10, 0x1, RZ, 0xc0, !PT ;  /* 0x000000010a057812 */ /* 0x000fc800078ec0ff */
[----:B------:R-:W1:Y:S02]  /*0210*/  SHFL.BFLY PT, R7, R8, 0x1, 0x1f ;  /* 0x0c201f0008077f89 */ /* 0x000e6400000e0000 */
[----:B-1----:R-:W-:-:S05]  /*0220*/  FADD R7, R8, R7 ;  /* 0x0000000708077221 */ /* 0x002fca0000000000 */
[----:B------:R-:W-:Y:S01]  /*0230*/  @!P0 STS [R4+UR4], R7 ;  /* 0x0000000704008988 */ /* 0x000fe20008000804 */
[----:B------:R-:W-:Y:S01]  /*0240*/  BAR.SYNC.DEFER_BLOCKING 0x0 ;  /* 0x0000000000007b1d */ /* 0x000fe20000010000 */
[----:B------:R-:W-:-:S04]  /*0250*/  ISETP.NE.U32.AND P0, PT, R5, 0x1, PT ;  /* 0x000000010500780c */ /* 0x000fc80003f05070 */
[----:B------:R-:W-:Y:S01]  /*0260*/  ISETP.LT.AND P0, PT, R10, 0x2, P0 ;  /* 0x000000020a00780c */ /* 0x000fe20000701270 */
[----:B------:R-:W1:Y:S04]  /*0270*/  @!P1 LDS R2, [R0+UR4] ;  /* 0x0000000400029984 */ /* 0x000e680008000800 */
[----:B-1----:R-:W1:Y:S02]  /*0280*/  SHFL.BFLY PT, R3, R2, 0x1, 0x1f ;  /* 0x0c201f0002037f89 */ /* 0x002e6400000e0000 */
[----:B-1----:R-:W-:-:S06]  /*0290*/  FADD R9, R2, R3 ;  /* 0x0000000302097221 */ /* 0x002fcc0000000000 */
[----:B------:R-:W-:Y:S01]  /*02a0*/  @P0 STS [R0+UR4], R9 ;  /* 0x0000000900000988 */ /* 0x000fe20008000804 */
[----:B------:R-:W-:Y:S06]  /*02b0*/  BAR.SYNC.DEFER_BLOCKING 0x0 ;  /* 0x0000000000007b1d */ /* 0x000fec0000010000 */
[----:B------:R-:W1:Y:S02]  /*02c0*/  LDS R3, [UR4] ;  /* 0x00000004ff037984 */ /* 0x000e640008000800 */
[----:B-1----:R-:W-:Y:S01]  /*02d0*/  FADD R4, RZ, R3 ;  /* 0x00000003ff047221 */ /* 0x002fe20000000000 */
[----:B------:R-:W-:-:S02]  /*02e0*/  FSETP.NEU.AND P3, PT, R3, RZ, PT ;  /* 0x000000ff0300720b */ /* 0x000fc40003f6d000 */
[----:B------:R-:W-:Y:S01]  /*02f0*/  FSETP.GEU.AND P5, PT, R3, RZ, PT ;  /* 0x000000ff0300720b */ /* 0x000fe20003fae000 */
[----:B------:R-:W-:-:S05]  /*0300*/  FADD.FTZ R5, |R4|, -RZ ;  /* 0x800000ff04057221 */ /* 0x000fca0000010200 */
[----:B------:R-:W-:-:S04]  /*0310*/  LOP3.LUT R6, R5, 0x7fffff, RZ, 0xc0, !PT ;  /* 0x007fffff05067812 */ /* 0x000fc800078ec0ff */
[----:B------:R-:W-:-:S04]  /*0320*/  LOP3.LUT R6, R6, 0x3f800000, RZ, 0xfc, !PT ;  /* 0x3f80000006067812 */ /* 0x000fc800078efcff */
[----:B------:R-:W-:-:S13]  /*0330*/  FSETP.GT.AND P0, PT, R6, 1.4142135381698608398, PT ;  /* 0x3fb504f30600780b */ /* 0x000fda0003f04000 */
[----:B------:R-:W-:-:S04]  /*0340*/  @P0 FMUL R6, R6, 0.5 ;  /* 0x3f00000006060820 */ /* 0x000fc80000400000 */
[C---:B------:R-:W-:Y:S01]  /*0350*/  FADD R2, R6.reuse, 1 ;  /* 0x3f80000006027421 */ /* 0x040fe20000000000 */
[----:B------:R-:W-:-:S03]  /*0360*/  FADD R6, R6, -1 ;  /* 0xbf80000006067421 */ /* 0x000fc60000000000 */
[----:B------:R-:W1:Y:S01]  /*0370*/  MUFU.RCP R7, R2 ;  /* 0x0000000200077308 */ /* 0x000e620000001000 */
[----:B------:R-:W-:-:S04]  /*0380*/  FADD R8, R6, R6 ;  /* 0x0000000606087221 */ /* 0x000fc80000000000 */
[----:B-1----:R-:W-:-:S04]  /*0390*/  FMUL R9, R7, R8 ;  /* 0x0000000807097220 */ /* 0x002fc80000400000 */
[----:B------:R-:W-:-:S04]  /*03a0*/  FMUL R0, R9, R9 ;  /* 0x0000000909007220 */ /* 0x000fc80000400000 */
[----:B------:R-:W-:-:S04]  /*03b0*/  FFMA.FTZ R11, R0, R11, 0.01249298732727766037 ;  /* 0x3c4caf63000b7423 */ /* 0x000fc8000001000b */
[----:B------:R-:W-:-:S04]  /*03c0*/  FFMA.FTZ R11, R0, R11, 0.083333469927310943604 ;  /* 0x3daaaabd000b7423 */ /* 0x000fc8000001000b */
[----:B------:R-:W-:Y:S01]  /*03d0*/  FMUL.FTZ R0, R0, R11 ;  /* 0x0000000b00007220 */ /* 0x000fe20000410000 */
[----:B------:R-:W-:-:S03]  /*03e0*/  FFMA R11, -R7, R8, R6 ;  /* 0x00000008070b7223 */ /* 0x000fc60000000106 */
[----:B------:R-:W-:Y:S01]  /*03f0*/  FMUL.FTZ R12, R9, R0 ;  /* 0x00000000090c7220 */ /* 0x000fe20000410000 */
[----:B------:R-:W-:Y:S01]  /*0400*/  SHF.R.U32.HI R0, RZ, 0x17, R5 ;  /* 0x00000017ff007819 */ /* 0x000fe20000011605 */
[----:B------:R-:W-:Y:S02]  /*0410*/  FADD R11, R11, R11 ;  /* 0x0000000b0b0b7221 */ /* 0x000fe40000000000 */
[CC--:B------:R-:W-:Y:S01]  /*0420*/  FFMA R2, R7.reuse, R8.reuse, R12 ;  /* 0x0000000807027223 */ /* 0x0c0fe2000000000c */
[----:B------:R-:W-:Y:S01]  /*0430*/  I2FP.F32.U32 R0, R0 ;  /* 0x0000000000007245 */ /* 0x000fe20000201000 */
[----:B------:R-:W-:Y:S02]  /*0440*/  FFMA.FTZ R6, R6, -R9, R11 ;  /* 0x8000000906067223 */ /* 0x000fe4000001000b */
[C---:B------:R-:W-:Y:S02]  /*0450*/  FFMA R9, R7.reuse, R8, -R2 ;  /* 0x0000000807097223 */ /* 0x040fe40000000802 */
[----:B------:R-:W-:Y:S01]  /*0460*/  FADD R0, R0, -127 ;  /* 0xc2fe000000007421 */ /* 0x000fe20000000000 */
[----:B------:R-:W-:Y:S01]  /*0470*/  FMUL.FTZ R6, R7, R6 ;  /* 0x0000000607067220 */ /* 0x000fe20000410000 */
[----:B------:R-:W-:-:S02]  /*0480*/  FADD R9, R12, R9 ;  /* 0x000000090c097221 */ /* 0x000fc40000000000 */
[----:B------:R-:W-:Y:S02]  /*0490*/  @P0 FADD R0, R0, 1 ;  /* 0x3f80000000000421 */ /* 0x000fe40000000000 */
[----:B------:R-:W-:Y:S02]  /*04a0*/  FADD R9, R6, R9 ;  /* 0x0000000906097221 */ /* 0x000fe40000000000 */
[C---:B------:R-:W-:Y:S01]  /*04b0*/  FMUL.FTZ R6, R0.reuse, 0.693145751953125 ;  /* 0x3f31720000067820 */ /* 0x040fe20000410000 */
[----:B------:R-:W-:Y:S01]  /*04c0*/  FMUL.FTZ R0, R0, 1.428606765330187045e-06 ;  /* 0x35bfbe8e00007820 */ /* 0x000fe20000410000 */
[----:B------:R-:W-:-:S04]  /*04d0*/  FADD R7, R2, R9 ;  /* 0x0000000902077221 */ /* 0x000fc80000000000 */
[----:B------:R-:W-:Y:S01]  /*04e0*/  FADD R11, R7, R6 ;  /* 0x00000006070b7221 */ /* 0x000fe20000000000 */
[----:B------:R-:W-:-:S03]  /*04f0*/  FADD R2, R2, -R7 ;  /* 0x8000000702027221 */ /* 0x000fc60000000000 */
[----:B------:R-:W-:Y:S01]  /*0500*/  FADD R6, R6, -R11 ;  /* 0x8000000b06067221 */ /* 0x000fe20000000000 */
[----:B------:R-:W-:-:S03]  /*0510*/  FADD R2, R9, R2 ;  /* 0x0000000209027221 */ /* 0x000fc60000000000 */
[----:B------:R-:W-:-:S04]  /*0520*/  FADD R7, R7, R6 ;  /* 0x0000000607077221 */ /* 0x000fc80000000000 */
[----:B------:R-:W-:-:S04]  /*0530*/  FADD R7, R2, R7 ;  /* 0x0000000702077221 */ /* 0x000fc80000000000 */
[----:B------:R-:W-:-:S04]  /*0540*/  FADD R0, R0, R7 ;  /* 0x0000000700007221 */ /* 0x000fc80000000000 */
[----:B------:R-:W-:-:S04]  /*0550*/  FADD R2, R11, R0 ;  /* 0x000000000b027221 */ /* 0x000fc80000000000 */
[----:B------:R-:W-:Y:S01]  /*0560*/  FADD R11, R11, -R2 ;  /* 0x800000020b0b7221 */ /* 0x000fe20000000000 */
[----:B------:R-:W-:-:S03]  /*0570*/  FMUL.FTZ R7, R2, 0.3333333432674407959 ;  /* 0x3eaaaaab02077820 */ /* 0x000fc60000410000 */
[----:B------:R-:W-:Y:S01]  /*0580*/  FADD R0, R0, R11 ;  /* 0x0000000b00007221 */ /* 0x000fe20000000000 */
[----:B------:R-:W-:Y:S01]  /*0590*/  FFMA.FTZ R9, R2, 0.3333333432674407959, -R7 ;  /* 0x3eaaaaab02097823 */ /* 0x000fe20000010807 */
[----:B------:R-:W-:-:S03]  /*05a0*/  MOV R11, 0x42fc0000 ;  /* 0x42fc0000000b7802 */ /* 0x000fc60000000f00 */
[----:B------:R-:W-:-:S04]  /*05b0*/  FFMA.FTZ R0, R0, 0.3333333432674407959, R9 ;  /* 0x3eaaaaab00007823 */ /* 0x000fc80000010009 */
[----:B------:R-:W-:-:S04]  /*05c0*/  FFMA.FTZ R2, RZ, R2, R0 ;  /* 0x00000002ff027223 */ /* 0x000fc80000010000 */
[----:B------:R-:W-:-:S05]  /*05d0*/  FADD.FTZ R0, R7, R2 ;  /* 0x0000000207007221 */ /* 0x000fca0000010000 */
[----:B------:R-:W-:-:S04]  /*05e0*/  ISETP.NE.AND P0, PT, R0, 0x42b17218, PT ;  /* 0x42b172180000780c */ /* 0x000fc80003f05270 */
[----:B------:R-:W-:-:S05]  /*05f0*/  FSEL R6, R0, 88.72283172607421875, P0 ;  /* 0x42b1721700067808 */ /* 0x000fca0000000000 */
[----:B------:R-:W-:-:S06]  /*0600*/  FMUL.FTZ R8, R6, 1.4426950216293334961 ;  /* 0x3fb8aa3b06087820 */ /* 0x000fcc0000410000 */
[----:B------:R-:W1:Y:S02]  /*0610*/  FRND.TRUNC R8, R8 ;  /* 0x0000000800087307 */ /* 0x000e64000020d000 */
[----:B-1----:R-:W-:Y:S01]  /*0620*/  FADD.FTZ R9, |R8|, -RZ ;  /* 0x800000ff08097221 */ /* 0x002fe20000010200 */
[----:B------:R-:W-:-:S04]  /*0630*/  LOP3.LUT R11, R11, 0x80000000, R8, 0xb8, !PT ;  /* 0x800000000b0b7812 */ /* 0x000fc800078eb808 */
[----:B------:R-:W-:-:S04]  /*0640*/  FSETP.GT.AND P0, PT, R9, 126, PT ;  /* 0x42fc00000900780b */ /* 0x000fc80003f04000 */
[----:B------:R-:W-:Y:S01]  /*0650*/  FSEL R11, R11, R8, P0 ;  /* 0x000000080b0b7208 */ /* 0x000fe20000000000 */
[----:B------:R-:W-:-:S04]  /*0660*/  HFMA2.MMA R8, -RZ, RZ, 2, 0 ;  /* 0x40000000ff087435 */ /* 0x000fc800000001ff */
[----:B------:R-:W-:-:S04]  /*0670*/  FFMA.FTZ R6, R11, -0.69314718246459960938, R6 ;  /* 0xbf3172180b067823 */ /* 0x000fc80000010006 */
[C---:B------:R-:W-:Y:S01]  /*0680*/  FFMA.FTZ R6, R11.reuse, 1.9046542121259335545e-09, R6 ;  /* 0x3102e3080b067823 */ /* 0x040fe20000010006 */
[----:B------:R-:W-:-:S03]  /*0690*/  FADD R11, R11, 12583039 ;  /* 0x4b40007f0b0b7421 */ /* 0x000fc60000000000 */
[----:B------:R-:W-:Y:S02]  /*06a0*/  FMUL R6, R6, 1.4426950216293334961 ;  /* 0x3fb8aa3b06067820 */ /* 0x000fe40000400000 */
[----:B------:R-:W-:-:S04]  /*06b0*/  SHF.L.U32 R11, R11, 0x17, RZ ;  /* 0x000000170b0b7819 */ /* 0x000fc800000006ff */
[----:B------:R-:W1:Y:S02]  /*06c0*/  MUFU.EX2 R6, R6 ;  /* 0x0000000600067308 */ /* 0x000e640000000800 */
[----:B-1----:R-:W-:Y:S01]  /*06d0*/  FMUL R11, R11, R6 ;  /* 0x000000060b0b7220 */ /* 0x002fe20000400000 */
[----:B------:R-:W-:-:S04]  /*06e0*/  FADD R6, R5, 0.3333333432674407959 ;  /* 0x3eaaaaab05067421 */ /* 0x000fc80000000000 */
[----:B------:R-:W-:Y:S02]  /*06f0*/  FSETP.NEU.AND P0, PT, R11, +INF , PT ;  /* 0x7f8000000b00780b */ /* 0x000fe40003f0d000 */
[----:B------:R-:W-:Y:S02]  /*0700*/  ISETP.GE.AND P2, PT, R6, 0x7f800000, PT ;  /* 0x7f8000000600780c */ /* 0x000fe40003f46270 */
[----:B------:R-:W-:-:S09]  /*0710*/  ISETP.NE.OR P1, PT, R0, 0x42b17218, !P0 ;  /* 0x42b172180000780c */ /* 0x000fd20004725670 */
[----:B------:R-:W-:Y:S01]  /*0720*/  @P0 FADD.FTZ R7, R7, -R0 ;  /* 0x8000000007070221 */ /* 0x000fe20000010000 */
[----:B------:R-:W-:-:S03]  /*0730*/  FFMA R0, RZ, -R8, 0.3333333432674407959 ;  /* 0x3eaaaaabff007423 */ /* 0x000fc60000000808 */
[----:B------:R-:W-:Y:S01]  /*0740*/  @P0 FADD.FTZ R8, R2, R7 ;  /* 0x0000000702080221 */ /* 0x000fe20000010000 */
[----:B------:R-:W-:Y:S01]  /*0750*/  FADD.FTZ R0, |R0|, -RZ ;  /* 0x800000ff00007221 */ /* 0x000fe20000010200 */
[----:B------:R-:W-:Y:S02]  /*0760*/  MOV R2, 0x7f800000 ;  /* 0x7f80000000027802 */ /* 0x000fe40000000f00 */
[----:B------:R-:W-:Y:S01]  /*0770*/  @!P1 FADD R8, R8, 7.62939453125e-06 ;  /* 0x3700000008089421 */ /* 0x000fe20000000000 */
[----:B------:R-:W-:Y:S02]  /*0780*/  LOP3.LUT P1, RZ, R10, 0x3f, RZ, 0xc0, !PT ;  /* 0x0000003f0aff7812 */ /* 0x000fe4000782c0ff */
[----:B------:R-:W-:Y:S01]  /*0790*/  FSETP.NEU.AND P4, PT, R0, 1, PT ;  /* 0x3f8000000000780b */ /* 0x000fe20003f8d000 */
[----:B------:R-:W-:Y:S01]  /*07a0*/  @P0 FFMA.FTZ R2, R11, R8, R11 ;  /* 0x000000080b020223 */ /* 0x000fe2000001000b */
[----:B------:R-:W-:Y:S02]  /*07b0*/  @!P3 FADD R0, R4, R4 ;  /* 0x000000040400b221 */ /* 0x000fe40000000000 */
[----:B------:R-:W-:-:S03]  /*07c0*/  FSETP.LT.AND P0, PT, R3, RZ, !P4 ;  /* 0x000000ff0300720b */ /* 0x000fc60006701000 */
[----:B------:R-:W-:Y:S02]  /*07d0*/  @!P3 FSEL R0, R0, RZ, !P4 ;  /* 0x000000ff0000b208 */ /* 0x000fe40006000000 */
[----:B------:R-:W-:-:S04]  /*07e0*/  @P3 FSEL R2, -R2, R2, P0 ;  /* 0x0000000202023208 */ /* 0x000fc80000000100 */
[----:B------:R-:W-:Y:S01]  /*07f0*/  @P3 FSEL R0, R2, +QNAN , P5 ;  /* 0x7fffffff02003808 */ /* 0x000fe20002800000 */
[----:B------:R-:W-:Y:S06]  /*0800*/  @!P2 BRA `(.L_x_0) ;  /* 0x000000000018a947 */ /* 0x000fec0003800000 */
[----:B------:R-:W-:-:S13]  /*0810*/  FSETP.NAN.FTZ.AND P2, PT, |R4|, |R4|, PT ;  /* 0x400000040400720b */ /* 0x000fda0003f58200 */
[----:B------:R-:W-:Y:S01]  /*0820*/  @P2 FADD R0, R4, 0.3333333432674407959 ;  /* 0x3eaaaaab04002421 */ /* 0x000fe20000000000 */
[----:B------:R-:W-:Y:S06]  /*0830*/  @P2 BRA `(.L_x_0) ;  /* 0x00000000000c2947 */ /* 0x000fec0003800000 */
[----:B------:R-:W-:Y:S02]  /*0840*/  FSETP.NEU.AND P2, PT, R5, +INF , PT ;  /* 0x7f8000000500780b */ /* 0x000fe40003f4d000 */
[----:B------:R-:W-:-:S11]  /*0850*/  MOV R2, 0x7f800000 ;  /* 0x7f80000000027802 */ /* 0x000fd60000000f00 */
[----:B------:R-:W-:-:S07]  /*0860*/  @!P2 FSEL R0, -R2, +INF , P0 ;  /* 0x7f8000000200a808 */ /* 0x000fce0000000100 */
.L_x_0:
[----:B------:R-:W-:Y:S06]  /*0870*/  BAR.SYNC.DEFER_BLOCKING 0x0 ;  /* 0x0000000000007b1d */ /* 0x000fec0000010000 */
[----:B------:R-:W-:Y:S05]  /*0880*/  @P1 EXIT ;  /* 0x000000000000194d */ /* 0x000fea0003800000 */
[----:B------:R-:W0:Y:S01]  /*0890*/  LDC.64 R4, c[0x0][0x210] ;  /* 0x00008400ff047b82 */ /* 0x000e220000000a00 */
[----:B------:R-:W-:Y:S01]  /*08a0*/  FMUL.M4 R0, R0, 0.5 ;  /* 0x3f00000000007820 */ /* 0x000fe20000600000 */
[----:B------:R-:W-:-:S04]  /*08b0*/  FSETP.NEU.AND P0, PT, R3, 1, PT ;  /* 0x3f8000000300780b */ /* 0x000fc80003f0d000 */
[----:B------:R-:W-:-:S05]  /*08c0*/  FSEL R3, R0, 2, P0 ;  /* 0x4000000000037808 */ /* 0x000fca0000000000 */
[----:B0-----:R-:W-:Y:S01]  /*08d0*/  STG.E desc[UR6][R4.64], R3 ;  /* 0x0000000304007986 */ /* 0x001fe2000c101906 */
[----:B------:R-:W-:Y:S05]  /*08e0*/  EXIT ;  /* 0x000000000000794d */ /* 0x000fea0003800000 */
.L_x_1:
[----:B------:R-:W-:-:S00]  /*08f0*/  BRA `(.L_x_1) ;  /* 0xfffffffc00fc7947 */ /* 0x000fc0000383ffff */
[----:B------:R-:W-:-:S00]  /*0900*/  NOP ;  /* 0x0000000000007918 */ /* 0x000fc00000000000 */
[----:B------:R-:W-:-:S00]  /*0910*/  NOP ;  /* 0x0000000000007918 */ /* 0x000fc00000000000 */
[----:B------:R-:W-:-:S00]  /*0920*/  NOP ;  /* 0x0000000000007918 */ /* 0x000fc00000000000 */
[----:B------:R-:W-:-:S00]  /*0930*/  NOP ;  /* 0x0000000000007918 */ /* 0x000fc00000000000 */
[----:B------:R-:W-:-:S00]  /*0940*/  NOP ;  /* 0x0000000000007918 */ /* 0x000fc00000000000 */
[----:B------:R-:W-:-:S00]  /*0950*/  NOP ;  /* 0x0000000000007918 */ /* 0x000fc00000000000 */
[----:B------:R-:W-:-:S00]  /*0960*/  NOP ;  /* 0x0000000000007918 */ /* 0x000fc00000000000 */
[----:B------:R-:W-:-:S00]  /*0970*/  NOP ;  /* 0x0000000000007918 */ /* 0x000fc00000000000 */
.L_x_2:


//--------------------- .nv.global.init           --------------------------
	.section	.nv.global.init,"aw",@progbits
.nv.global.init:
	.type		_$_str,@object
	.size		_$_str,(.L_0 - _$_str)
_$_str:
        /*0000*/ 	.byte	0x5f, 0x5f, 0x43, 0x55, 0x44, 0x41, 0x5f, 0x46, 0x54, 0x5a, 0x00
.L_0:


//--------------------- .nv.shared.triton_per_fused_div_linalg_vector_norm_mul_0 --------------------------
	.section	.nv.shared.triton_per_fused_div_linalg_vector_norm_mul_0,"aw",@nobits
	.sectionflags	@""
	.align	16
	.zero		1024


//--------------------- .nv.constant0.triton_per_fused_div_linalg_vector_norm_mul_0 --------------------------
	.section	.nv.constant0.triton_per_fused_div_linalg_vector_norm_mul_0,"a",@progbits
	.sectionflags	@""
	.align	4
.nv.constant0.triton_per_fused_div_linalg_vector_norm_mul_0:
	.zero		548
